//
// Generated by NVIDIA NVVM Compiler
//
// Compiler Build ID: CL-36424714
// Cuda compilation tools, release 13.0, V13.0.88
// Based on NVVM 20.0.0
//

.version 9.0
.target sm_100
.address_size 64

	// .globl	_Z16printHelloKernelv
.extern .func  (.param .b32 func_retval0) vprintf
(
	.param .b64 vprintf_param_0,
	.param .b64 vprintf_param_1
)
;
.global .align 1 .b8 $str[28] = {72, 101, 108, 108, 111, 32, 102, 114, 111, 109, 32, 67, 85, 68, 65, 32, 116, 104, 114, 101, 97, 100, 32, 37, 100, 33, 10};

.visible .entry _Z16printHelloKernelv()
{
	.local .align 8 .b8 	__local_depot0[8];
	.reg .b64 	%SP;
	.reg .b64 	%SPL;
	.reg .b32 	%r<7>;
	.reg .b64 	%rd<5>;

	mov.u64 	%SPL, __local_depot0;
	cvta.local.u64 	%SP, %SPL;
	add.u64 	%rd1, %SP, 0;
	add.u64 	%rd2, %SPL, 0;
	mov.u32 	%r1, %ctaid.x;
	mov.u32 	%r2, %ntid.x;
	mov.u32 	%r3, %tid.x;
	mad.lo.s32 	%r4, %r1, %r2, %r3;
	st.local.u32 	[%rd2], %r4;
	mov.u64 	%rd3, $str;
	cvta.global.u64 	%rd4, %rd3;
	{ // callseq 0, 0
	.param .b64 param0;
	st.param.b64 	[param0], %rd4;
	.param .b64 param1;
	st.param.b64 	[param1], %rd1;
	.param .b32 retval0;
	call.uni (retval0), 
	vprintf, 
	(
	param0, 
	param1
	);
	ld.param.b32 	%r5, [retval0];
	} // callseq 0
	ret;

}


// ===== COMPILED SASS (sm_100) =====

	.target	sm_100

	.elftype	@"ET_EXEC"


//--------------------- .note.nv.tkinfo           --------------------------
	.section	.note.nv.tkinfo,"",@"SHT_NOTE"
	.sectionflags	@"SHF_NOTE_NV_TKINFO"
	.tkinfo
        /*0018*/ 	.word	0x00000002
        /*0030*/ 	.string	""
        /*0030*/ 	.string	"ptxas"
        /*0030*/ 	.string	"Cuda compilation tools, release 13.0, V13.0.88"
        /*0030*/ 	.string	"Build cuda_13.0.r13.0/compiler.36424714_0"
        /*0030*/ 	.string	"-arch sm_100 -m 64 "



//--------------------- .note.nv.cuinfo           --------------------------
	.section	.note.nv.cuinfo,"",@"SHT_NOTE"
	.sectionflags	@"SHF_NOTE_NV_CUINFO"
        /*0018*/ 	.short	0x0002
        /*001a*/ 	.short	0x0064
        /*001c*/ 	.short	0x0082
	.zero		2


//--------------------- .nv.info                  --------------------------
	.section	.nv.info,"",@"SHT_CUDA_INFO"
	.align	4


	//----- nvinfo : EIATTR_REGCOUNT
	.align		4
        /*0000*/ 	.byte	0x04, 0x2f
        /*0002*/ 	.short	(.L_2 - .L_1)
	.align		4
.L_1:
        /*0004*/ 	.word	index@(_Z16printHelloKernelv)
        /*0008*/ 	.word	0x00000018


	//----- nvinfo : EIATTR_FRAME_SIZE
	.align		4
.L_2:
        /*000c*/ 	.byte	0x04, 0x11
        /*000e*/ 	.short	(.L_4 - .L_3)
	.align		4
.L_3:
        /*0010*/ 	.word	index@(_Z16printHelloKernelv)
        /*0014*/ 	.word	0x00000008


	//----- nvinfo : EIATTR_MIN_STACK_SIZE
	.align		4
.L_4:
        /*0018*/ 	.byte	0x04, 0x12
        /*001a*/ 	.short	(.L_6 - .L_5)
	.align		4
.L_5:
        /*001c*/ 	.word	index@(_Z16printHelloKernelv)
        /*0020*/ 	.word	0x00000008
.L_6:


//--------------------- .nv.compat                --------------------------
	.section	.nv.compat,"",@"SHT_CUDA_COMPAT_INFO"
	.align	4
        /*0000*/ 	.byte	0x02, 0x09, 0x00, 0x00, 0x02, 0x02, 0x01, 0x00, 0x02, 0x05, 0x05, 0x00, 0x03, 0x07, 0x01, 0x01
        /*0010*/ 	.byte	0x02, 0x03, 0x00, 0x00, 0x02, 0x06, 0x01, 0x00, 0x04, 0x0b, 0x08, 0x00, 0x09, 0x00, 0x00, 0x00
        /*0020*/ 	.byte	0x00, 0x00, 0x00, 0x00


//--------------------- .nv.info._Z16printHelloKernelv --------------------------
	.section	.nv.info._Z16printHelloKernelv,"",@"SHT_CUDA_INFO"
	.sectionflags	@""
	.align	4


	//----- nvinfo : EIATTR_CUDA_API_VERSION
	.align		4
        /*0000*/ 	.byte	0x04, 0x37
        /*0002*/ 	.short	(.L_8 - .L_7)
.L_7:
        /*0004*/ 	.word	0x00000082


	//----- nvinfo : EIATTR_SPARSE_MMA_MASK
	.align		4
.L_8:
        /*0008*/ 	.byte	0x03, 0x50
        /*000a*/ 	.short	0x0000


	//----- nvinfo : EIATTR_MAXREG_COUNT
	.align		4
        /*000c*/ 	.byte	0x03, 0x1b
        /*000e*/ 	.short	0x00ff


	//----- nvinfo : EIATTR_EXTERNS
	.align		4
        /*0010*/ 	.byte	0x04, 0x0f
        /*0012*/ 	.short	(.L_10 - .L_9)


	//   ....[0]....
	.align		4
.L_9:
        /*0014*/ 	.word	index@(vprintf)


	//----- nvinfo : EIATTR_MERCURY_ISA_VERSION
	.align		4
.L_10:
        /*0018*/ 	.byte	0x03, 0x5f
        /*001a*/ 	.short	0x0101


	//----- nvinfo : EIATTR_VRC_CTA_INIT_COUNT
	.align		4
        /*001c*/ 	.byte	0x02, 0x4a
	.zero		1
	.zero		1


	//----- nvinfo : EIATTR_SYSCALL_OFFSETS
	.align		4
        /*0020*/ 	.byte	0x04, 0x46
        /*0022*/ 	.short	(.L_12 - .L_11)


	//   ....[0]....
.L_11:
        /*0024*/ 	.word	0x00000110


	//----- nvinfo : EIATTR_EXIT_INSTR_OFFSETS
	.align		4
.L_12:
        /*0028*/ 	.byte	0x04, 0x1c
        /*002a*/ 	.short	(.L_14 - .L_13)


	//   ....[0]....
.L_13:
        /*002c*/ 	.word	0x00000120


	//----- nvinfo : EIATTR_SW_WAR
	.align		4
.L_14:
        /*0030*/ 	.byte	0x04, 0x36
        /*0032*/ 	.short	(.L_16 - .L_15)
.L_15:
        /*0034*/ 	.word	0x00000008
.L_16:


//--------------------- .nv.callgraph             --------------------------
	.section	.nv.callgraph,"",@"SHT_CUDA_CALLGRAPH"
	.align	4
	.sectionentsize	8
	.align		4
        /*0000*/ 	.word	0x00000000
	.align		4
        /*0004*/ 	.word	0xffffffff
	.align		4
        /*0008*/ 	.word	index@(_Z16printHelloKernelv)
	.align		4
        /*000c*/ 	.word	index@(vprintf)
	.align		4
        /*0010*/ 	.word	0x00000000
	.align		4
        /*0014*/ 	.word	0xfffffffe
	.align		4
        /*0018*/ 	.word	0x00000000
	.align		4
        /*001c*/ 	.word	0xfffffffd
	.align		4
        /*0020*/ 	.word	0x00000000
	.align		4
        /*0024*/ 	.word	0xfffffffc


//--------------------- .nv.constant4             --------------------------
	.section	.nv.constant4,"a",@progbits
	.align	8
	.align		8
.nv.constant4:
        /*0000*/ 	.dword	vprintf
	.align		8
        /*0008*/ 	.dword	$str


//--------------------- .text._Z16printHelloKernelv --------------------------
	.section	.text._Z16printHelloKernelv,"ax",@progbits
	.align	128
        .global         _Z16printHelloKernelv
        .type           _Z16printHelloKernelv,@function
        .size           _Z16printHelloKernelv,(.L_x_2 - _Z16printHelloKernelv)
        .other          _Z16printHelloKernelv,@"STO_CUDA_ENTRY STV_DEFAULT"
_Z16printHelloKernelv:
.text._Z16printHelloKernelv:
[----:B------:R-:W0:Y:S01]  /*0000*/  LDC R1, c[0x0][0x37c] ;  /* 0x0000df00ff017b82 */ /* 0x000e220000000800 */
[----:B------:R-:W1:Y:S01]  /*0010*/  S2R R3, SR_TID.X ;  /* 0x0000000000037919 */ /* 0x000e620000002100 */
[----:B------:R-:W2:Y:S06]  /*0020*/  LDCU UR5, c[0x0][0x2fc] ;  /* 0x00005f80ff0577ac */ /* 0x000eac0008000800 */
[----:B------:R-:W1:Y:S01]  /*0030*/  S2UR UR6, SR_CTAID.X ;  /* 0x00000000000679c3 */ /* 0x000e620000002500 */
[----:B------:R-:W-:Y:S01]  /*0040*/  MOV R2, 0x0 ;  /* 0x0000000000027802 */ /* 0x000fe20000000f00 */
[----:B0-----:R-:W-:Y:S01]  /*0050*/  VIADD R1, R1, 0xfffffff8 ;  /* 0xfffffff801017836 */ /* 0x001fe20000000000 */
[----:B------:R-:W0:Y:S05]  /*0060*/  LDCU UR4, c[0x0][0x2f8] ;  /* 0x00005f00ff0477ac */ /* 0x000e2a0008000800 */
[----:B------:R-:W1:Y:S01]  /*0070*/  LDC R0, c[0x0][0x360] ;  /* 0x0000d800ff007b82 */ /* 0x000e620000000800 */
[----:B0-----:R-:W-:-:S05]  /*0080*/  IADD3 R6, P0, PT, R1, UR4, RZ ;  /* 0x0000000401067c10 */ /* 0x001fca000ff1e0ff */
[----:B--2---:R-:W-:Y:S02]  /*0090*/  IMAD.X R7, RZ, RZ, UR5, P0 ;  /* 0x00000005ff077e24 */ /* 0x004fe400080e06ff */
[----:B-1----:R-:W-:Y:S01]  /*00a0*/  IMAD R0, R0, UR6, R3 ;  /* 0x0000000600007c24 */ /* 0x002fe2000f8e0203 */
[----:B------:R-:W0:Y:S01]  /*00b0*/  LDCU.64 UR6, c[0x4][0x8] ;  /* 0x01000100ff0677ac */ /* 0x000e220008000a00 */
[----:B------:R-:W1:Y:S03]  /*00c0*/  LDC.64 R2, c[0x4][R2] ;  /* 0x0100000002027b82 */ /* 0x000e660000000a00 */
[----:B------:R2:W-:Y:S01]  /*00d0*/  STL [R1], R0 ;  /* 0x0000000001007387 */ /* 0x0005e20000100800 */
[----:B0-----:R-:W-:Y:S01]  /*00e0*/  IMAD.U32 R4, RZ, RZ, UR6 ;  /* 0x00000006ff047e24 */ /* 0x001fe2000f8e00ff */
[----:B--2---:R-:W-:-:S07]  /*00f0*/  MOV R5, UR7 ;  /* 0x0000000700057c02 */ /* 0x004fce0008000f00 */
[----:B------:R-:W-:-:S07]  /*0100*/  LEPC R20, `(.L_x_0) ;  /* 0x000000001014794e */ /* 0x000fce0000000000 */
[----:B-1----:R-:W-:Y:S05]  /*0110*/  CALL.ABS.NOINC R2 ;  /* 0x0000000002007343 */ /* 0x002fea0003c00000 */
.L_x_0:
[----:B------:R-:W-:Y:S05]  /*0120*/  EXIT ;  /* 0x000000000000794d */ /* 0x000fea0003800000 */
.L_x_1:
[----:B------:R-:W-:-:S00]  /*0130*/  BRA `(.L_x_1) ;  /* 0xfffffffc00fc7947 */ /* 0x000fc0000383ffff */
[----:B------:R-:W-:-:S00]  /*0140*/  NOP ;  /* 0x0000000000007918 */ /* 0x000fc00000000000 */
        /* <DEDUP_REMOVED lines=11> */
.L_x_2:


//--------------------- .nv.global.init           --------------------------
	.section	.nv.global.init,"aw",@progbits
.nv.global.init:
	.type		$str,@object
	.size		$str,(.L_0 - $str)
$str:
        /*0000*/ 	.byte	0x48, 0x65, 0x6c, 0x6c, 0x6f, 0x20, 0x66, 0x72, 0x6f, 0x6d, 0x20, 0x43, 0x55, 0x44, 0x41, 0x20
        /*0010*/ 	.byte	0x74, 0x68, 0x72, 0x65, 0x61, 0x64, 0x20, 0x25, 0x64, 0x21, 0x0a, 0x00
.L_0:


//--------------------- .nv.shared.reserved.0     --------------------------
	.section	.nv.shared.reserved.0,"aw",@nobits
	.weak		__nv_reservedSMEM_offset_0_alias
	.size		__nv_reservedSMEM_offset_0_alias, 0, 64
	.other		__nv_reservedSMEM_offset_0_alias,@"STO_CUDA_RESERVED_SHARED STV_DEFAULT"
__nv_reservedSMEM_offset_0_alias:
	.zero		0
	.zero		64


//--------------------- .nv.constant0._Z16printHelloKernelv --------------------------
	.section	.nv.constant0._Z16printHelloKernelv,"a",@progbits
	.sectionflags	@""
	.align	4
.nv.constant0._Z16printHelloKernelv:
	.zero		896


//--------------------- SYMBOLS --------------------------

	.type		.nv.reservedSmem.offset0,@object
	.size		.nv.reservedSmem.offset0,0x4
	.type		vprintf,@function
